//
// Generated by NVIDIA NVVM Compiler
//
// Compiler Build ID: CL-36424714
// Cuda compilation tools, release 13.0, V13.0.88
// Based on NVVM 20.0.0
//

.version 9.0
.target sm_100
.address_size 64

	// .globl	_Z6kernalv

.visible .entry _Z6kernalv()
{


	ret;

}


// ===== COMPILED SASS (sm_100) =====

	.target	sm_100

	.elftype	@"ET_EXEC"


//--------------------- .note.nv.tkinfo           --------------------------
	.section	.note.nv.tkinfo,"",@"SHT_NOTE"
	.sectionflags	@"SHF_NOTE_NV_TKINFO"
	.tkinfo
        /*0018*/ 	.word	0x00000002
        /*0030*/ 	.string	""
        /*0030*/ 	.string	"ptxas"
        /*0030*/ 	.string	"Cuda compilation tools, release 13.0, V13.0.88"
        /*0030*/ 	.string	"Build cuda_13.0.r13.0/compiler.36424714_0"
        /*0030*/ 	.string	"-arch sm_100 -m 64 "



//--------------------- .note.nv.cuinfo           --------------------------
	.section	.note.nv.cuinfo,"",@"SHT_NOTE"
	.sectionflags	@"SHF_NOTE_NV_CUINFO"
        /*0018*/ 	.short	0x0002
        /*001a*/ 	.short	0x0064
        /*001c*/ 	.short	0x0082
	.zero		2


//--------------------- .nv.info                  --------------------------
	.section	.nv.info,"",@"SHT_CUDA_INFO"
	.align	4


	//----- nvinfo : EIATTR_REGCOUNT
	.align		4
        /*0000*/ 	.byte	0x04, 0x2f
        /*0002*/ 	.short	(.L_1 - .L_0)
	.align		4
.L_0:
        /*0004*/ 	.word	index@(_Z6kernalv)
        /*0008*/ 	.word	0x00000004


	//----- nvinfo : EIATTR_FRAME_SIZE
	.align		4
.L_1:
        /*000c*/ 	.byte	0x04, 0x11
        /*000e*/ 	.short	(.L_3 - .L_2)
	.align		4
.L_2:
        /*0010*/ 	.word	index@(_Z6kernalv)
        /*0014*/ 	.word	0x00000000


	//----- nvinfo : EIATTR_MIN_STACK_SIZE
	.align		4
.L_3:
        /*0018*/ 	.byte	0x04, 0x12
        /*001a*/ 	.short	(.L_5 - .L_4)
	.align		4
.L_4:
        /*001c*/ 	.word	index@(_Z6kernalv)
        /*0020*/ 	.word	0x00000000
.L_5:


//--------------------- .nv.compat                --------------------------
	.section	.nv.compat,"",@"SHT_CUDA_COMPAT_INFO"
	.align	4
        /*0000*/ 	.byte	0x02, 0x09, 0x00, 0x00, 0x02, 0x02, 0x01, 0x00, 0x02, 0x05, 0x05, 0x00, 0x03, 0x07, 0x01, 0x01
        /*0010*/ 	.byte	0x02, 0x03, 0x00, 0x00, 0x02, 0x06, 0x01, 0x00, 0x04, 0x0b, 0x08, 0x00, 0x09, 0x00, 0x00, 0x00
        /*0020*/ 	.byte	0x00, 0x00, 0x00, 0x00


//--------------------- .nv.info._Z6kernalv       --------------------------
	.section	.nv.info._Z6kernalv,"",@"SHT_CUDA_INFO"
	.sectionflags	@""
	.align	4


	//----- nvinfo : EIATTR_CUDA_API_VERSION
	.align		4
        /*0000*/ 	.byte	0x04, 0x37
        /*0002*/ 	.short	(.L_7 - .L_6)
.L_6:
        /*0004*/ 	.word	0x00000082


	//----- nvinfo : EIATTR_SPARSE_MMA_MASK
	.align		4
.L_7:
        /*0008*/ 	.byte	0x03, 0x50
        /*000a*/ 	.short	0x0000


	//----- nvinfo : EIATTR_MAXREG_COUNT
	.align		4
        /*000c*/ 	.byte	0x03, 0x1b
        /*000e*/ 	.short	0x00ff


	//----- nvinfo : EIATTR_MERCURY_ISA_VERSION
	.align		4
        /*0010*/ 	.byte	0x03, 0x5f
        /*0012*/ 	.short	0x0101


	//----- nvinfo : EIATTR_VRC_CTA_INIT_COUNT
	.align		4
        /*0014*/ 	.byte	0x02, 0x4a
	.zero		1
	.zero		1


	//----- nvinfo : EIATTR_EXIT_INSTR_OFFSETS
	.align		4
        /*0018*/ 	.byte	0x04, 0x1c
        /*001a*/ 	.short	(.L_9 - .L_8)


	//   ....[0]....
.L_8:
        /*001c*/ 	.word	0x00000010


	//----- nvinfo : EIATTR_SW_WAR
	.align		4
.L_9:
        /*0020*/ 	.byte	0x04, 0x36
        /*0022*/ 	.short	(.L_11 - .L_10)
.L_10:
        /*0024*/ 	.word	0x00000008
.L_11:


//--------------------- .nv.callgraph             --------------------------
	.section	.nv.callgraph,"",@"SHT_CUDA_CALLGRAPH"
	.align	4
	.sectionentsize	8
	.align		4
        /*0000*/ 	.word	0x00000000
	.align		4
        /*0004*/ 	.word	0xffffffff
	.align		4
        /*0008*/ 	.word	0x00000000
	.align		4
        /*000c*/ 	.word	0xfffffffe
	.align		4
        /*0010*/ 	.word	0x00000000
	.align		4
        /*0014*/ 	.word	0xfffffffd
	.align		4
        /*0018*/ 	.word	0x00000000
	.align		4
        /*001c*/ 	.word	0xfffffffc


//--------------------- .text._Z6kernalv          --------------------------
	.section	.text._Z6kernalv,"ax",@progbits
	.align	128
        .global         _Z6kernalv
        .type           _Z6kernalv,@function
        .size           _Z6kernalv,(.L_x_1 - _Z6kernalv)
        .other          _Z6kernalv,@"STO_CUDA_ENTRY STV_DEFAULT"
_Z6kernalv:
.text._Z6kernalv:
[----:B------:R-:W-:Y:S01]  /*0000*/  LDC R1, c[0x0][0x37c] ;  /* 0x0000df00ff017b82 */ /* 0x000fe20000000800 */
[----:B------:R-:W-:Y:S05]  /*0010*/  EXIT ;  /* 0x000000000000794d */ /* 0x000fea0003800000 */
.L_x_0:
[----:B------:R-:W-:-:S00]  /*0020*/  BRA `(.L_x_0) ;  /* 0xfffffffc00fc7947 */ /* 0x000fc0000383ffff */
[----:B------:R-:W-:-:S00]  /*0030*/  NOP ;  /* 0x0000000000007918 */ /* 0x000fc00000000000 */
        /* <DEDUP_REMOVED lines=12> */
.L_x_1:


//--------------------- .nv.shared.reserved.0     --------------------------
	.section	.nv.shared.reserved.0,"aw",@nobits
	.weak		__nv_reservedSMEM_offset_0_alias
	.size		__nv_reservedSMEM_offset_0_alias, 0, 64
	.other		__nv_reservedSMEM_offset_0_alias,@"STO_CUDA_RESERVED_SHARED STV_DEFAULT"
__nv_reservedSMEM_offset_0_alias:
	.zero		0
	.zero		64


//--------------------- .nv.constant0._Z6kernalv  --------------------------
	.section	.nv.constant0._Z6kernalv,"a",@progbits
	.sectionflags	@""
	.align	4
.nv.constant0._Z6kernalv:
	.zero		896


//--------------------- SYMBOLS --------------------------

	.type		.nv.reservedSmem.offset0,@object
	.size		.nv.reservedSmem.offset0,0x4
